//
// Generated by NVIDIA NVVM Compiler
//
// Compiler Build ID: CL-36424714
// Cuda compilation tools, release 13.0, V13.0.88
// Based on NVVM 20.0.0
//

.version 9.0
.target sm_100
.address_size 64

	// .globl	_Z11kernel_callv

.visible .entry _Z11kernel_callv()
{


	ret;

}


// ===== COMPILED SASS (sm_100) =====

	.target	sm_100

	.elftype	@"ET_EXEC"


//--------------------- .note.nv.tkinfo           --------------------------
	.section	.note.nv.tkinfo,"",@"SHT_NOTE"
	.sectionflags	@"SHF_NOTE_NV_TKINFO"
	.tkinfo
        /*0018*/ 	.word	0x00000002
        /*0030*/ 	.string	""
        /*0030*/ 	.string	"ptxas"
        /*0030*/ 	.string	"Cuda compilation tools, release 13.0, V13.0.88"
        /*0030*/ 	.string	"Build cuda_13.0.r13.0/compiler.36424714_0"
        /*0030*/ 	.string	"-arch sm_100 -m 64 "



//--------------------- .note.nv.cuinfo           --------------------------
	.section	.note.nv.cuinfo,"",@"SHT_NOTE"
	.sectionflags	@"SHF_NOTE_NV_CUINFO"
        /*0018*/ 	.short	0x0002
        /*001a*/ 	.short	0x0064
        /*001c*/ 	.short	0x0082
	.zero		2


//--------------------- .nv.info                  --------------------------
	.section	.nv.info,"",@"SHT_CUDA_INFO"
	.align	4


	//----- nvinfo : EIATTR_REGCOUNT
	.align		4
        /*0000*/ 	.byte	0x04, 0x2f
        /*0002*/ 	.short	(.L_1 - .L_0)
	.align		4
.L_0:
        /*0004*/ 	.word	index@(_Z11kernel_callv)
        /*0008*/ 	.word	0x00000004


	//----- nvinfo : EIATTR_FRAME_SIZE
	.align		4
.L_1:
        /*000c*/ 	.byte	0x04, 0x11
        /*000e*/ 	.short	(.L_3 - .L_2)
	.align		4
.L_2:
        /*0010*/ 	.word	index@(_Z11kernel_callv)
        /*0014*/ 	.word	0x00000000


	//----- nvinfo : EIATTR_MIN_STACK_SIZE
	.align		4
.L_3:
        /*0018*/ 	.byte	0x04, 0x12
        /*001a*/ 	.short	(.L_5 - .L_4)
	.align		4
.L_4:
        /*001c*/ 	.word	index@(_Z11kernel_callv)
        /*0020*/ 	.word	0x00000000
.L_5:


//--------------------- .nv.compat                --------------------------
	.section	.nv.compat,"",@"SHT_CUDA_COMPAT_INFO"
	.align	4
        /*0000*/ 	.byte	0x02, 0x09, 0x00, 0x00, 0x02, 0x02, 0x01, 0x00, 0x02, 0x05, 0x05, 0x00, 0x03, 0x07, 0x01, 0x01
        /*0010*/ 	.byte	0x02, 0x03, 0x00, 0x00, 0x02, 0x06, 0x01, 0x00, 0x04, 0x0b, 0x08, 0x00, 0x09, 0x00, 0x00, 0x00
        /*0020*/ 	.byte	0x00, 0x00, 0x00, 0x00


//--------------------- .nv.info._Z11kernel_callv --------------------------
	.section	.nv.info._Z11kernel_callv,"",@"SHT_CUDA_INFO"
	.sectionflags	@""
	.align	4


	//----- nvinfo : EIATTR_CUDA_API_VERSION
	.align		4
        /*0000*/ 	.byte	0x04, 0x37
        /*0002*/ 	.short	(.L_7 - .L_6)
.L_6:
        /*0004*/ 	.word	0x00000082


	//----- nvinfo : EIATTR_SPARSE_MMA_MASK
	.align		4
.L_7:
        /*0008*/ 	.byte	0x03, 0x50
        /*000a*/ 	.short	0x0000


	//----- nvinfo : EIATTR_MAXREG_COUNT
	.align		4
        /*000c*/ 	.byte	0x03, 0x1b
        /*000e*/ 	.short	0x00ff


	//----- nvinfo : EIATTR_MERCURY_ISA_VERSION
	.align		4
        /*0010*/ 	.byte	0x03, 0x5f
        /*0012*/ 	.short	0x0101


	//----- nvinfo : EIATTR_VRC_CTA_INIT_COUNT
	.align		4
        /*0014*/ 	.byte	0x02, 0x4a
	.zero		1
	.zero		1


	//----- nvinfo : EIATTR_EXIT_INSTR_OFFSETS
	.align		4
        /*0018*/ 	.byte	0x04, 0x1c
        /*001a*/ 	.short	(.L_9 - .L_8)


	//   ....[0]....
.L_8:
        /*001c*/ 	.word	0x00000010


	//----- nvinfo : EIATTR_SW_WAR
	.align		4
.L_9:
        /*0020*/ 	.byte	0x04, 0x36
        /*0022*/ 	.short	(.L_11 - .L_10)
.L_10:
        /*0024*/ 	.word	0x00000008
.L_11:


//--------------------- .nv.callgraph             --------------------------
	.section	.nv.callgraph,"",@"SHT_CUDA_CALLGRAPH"
	.align	4
	.sectionentsize	8
	.align		4
        /*0000*/ 	.word	0x00000000
	.align		4
        /*0004*/ 	.word	0xffffffff
	.align		4
        /*0008*/ 	.word	0x00000000
	.align		4
        /*000c*/ 	.word	0xfffffffe
	.align		4
        /*0010*/ 	.word	0x00000000
	.align		4
        /*0014*/ 	.word	0xfffffffd
	.align		4
        /*0018*/ 	.word	0x00000000
	.align		4
        /*001c*/ 	.word	0xfffffffc


//--------------------- .text._Z11kernel_callv    --------------------------
	.section	.text._Z11kernel_callv,"ax",@progbits
	.align	128
        .global         _Z11kernel_callv
        .type           _Z11kernel_callv,@function
        .size           _Z11kernel_callv,(.L_x_1 - _Z11kernel_callv)
        .other          _Z11kernel_callv,@"STO_CUDA_ENTRY STV_DEFAULT"
_Z11kernel_callv:
.text._Z11kernel_callv:
[----:B------:R-:W-:Y:S01]  /*0000*/  LDC R1, c[0x0][0x37c] ;  /* 0x0000df00ff017b82 */ /* 0x000fe20000000800 */
[----:B------:R-:W-:Y:S05]  /*0010*/  EXIT ;  /* 0x000000000000794d */ /* 0x000fea0003800000 */
.L_x_0:
[----:B------:R-:W-:-:S00]  /*0020*/  BRA `(.L_x_0) ;  /* 0xfffffffc00fc7947 */ /* 0x000fc0000383ffff */
[----:B------:R-:W-:-:S00]  /*0030*/  NOP ;  /* 0x0000000000007918 */ /* 0x000fc00000000000 */
        /* <DEDUP_REMOVED lines=12> */
.L_x_1:


//--------------------- .nv.shared.reserved.0     --------------------------
	.section	.nv.shared.reserved.0,"aw",@nobits
	.weak		__nv_reservedSMEM_offset_0_alias
	.size		__nv_reservedSMEM_offset_0_alias, 0, 64
	.other		__nv_reservedSMEM_offset_0_alias,@"STO_CUDA_RESERVED_SHARED STV_DEFAULT"
__nv_reservedSMEM_offset_0_alias:
	.zero		0
	.zero		64


//--------------------- .nv.constant0._Z11kernel_callv --------------------------
	.section	.nv.constant0._Z11kernel_callv,"a",@progbits
	.sectionflags	@""
	.align	4
.nv.constant0._Z11kernel_callv:
	.zero		896


//--------------------- SYMBOLS --------------------------

	.type		.nv.reservedSmem.offset0,@object
	.size		.nv.reservedSmem.offset0,0x4
